	.headerflags	@"EF_CUDA_TEXMODE_UNIFIED EF_CUDA_64BIT_ADDRESS EF_CUDA_ACCELERATORS EF_CUDA_SM90 EF_CUDA_VIRTUAL_SM(EF_CUDA_SM90)"
	.elftype	@"ET_EXEC"


//--------------------- .nv.info                  --------------------------
	.section	.nv.info,"",@"SHT_CUDA_INFO"
	.align	4


	//----- nvinfo : EIATTR_REGCOUNT
	.align		4
        /*0000*/ 	.byte	0x04, 0x2f
        /*0002*/ 	.short	(.L_3 - .L_2)
	.align		4
.L_2:
        /*0004*/ 	.word	index@(triton_poi_fused__native_batch_norm_legit_no_training_convolution_relu_12)
        /*0008*/ 	.word	0x0000001a


	//----- nvinfo : EIATTR_MIN_STACK_SIZE
	.align		4
.L_3:
        /*000c*/ 	.byte	0x04, 0x12
        /*000e*/ 	.short	(.L_5 - .L_4)
	.align		4
.L_4:
        /*0010*/ 	.word	index@(triton_poi_fused__native_batch_norm_legit_no_training_convolution_relu_12)
        /*0014*/ 	.word	0x00000000


	//----- nvinfo : EIATTR_FRAME_SIZE
	.align		4
.L_5:
        /*0018*/ 	.byte	0x04, 0x11
        /*001a*/ 	.short	(.L_7 - .L_6)
	.align		4
.L_6:
        /*001c*/ 	.word	index@(triton_poi_fused__native_batch_norm_legit_no_training_convolution_relu_12)
        /*0020*/ 	.word	0x00000000


	//----- nvinfo : EIATTR_MIN_STACK_SIZE
	.align		4
.L_7:
        /*0024*/ 	.byte	0x04, 0x12
        /*0026*/ 	.short	(.L_9 - .L_8)
	.align		4
.L_8:
        /*0028*/ 	.word	index@(triton_poi_fused__native_batch_norm_legit_no_training_convolution_relu_12)
        /*002c*/ 	.word	0x00000000
.L_9:


//--------------------- .nv.info.triton_poi_fused__native_batch_norm_legit_no_training_convolution_relu_12 --------------------------
	.section	.nv.info.triton_poi_fused__native_batch_norm_legit_no_training_convolution_relu_12,"",@"SHT_CUDA_INFO"
	.sectionflags	@""
	.align	4


	//----- nvinfo : EIATTR_CUDA_API_VERSION
	.align		4
        /*0000*/ 	.byte	0x04, 0x37
        /*0002*/ 	.short	(.L_11 - .L_10)
.L_10:
        /*0004*/ 	.word	0x0000007c


	//----- nvinfo : EIATTR_KPARAM_INFO
	.align		4
.L_11:
        /*0008*/ 	.byte	0x04, 0x17
        /*000a*/ 	.short	(.L_13 - .L_12)
.L_12:
        /*000c*/ 	.word	0x00000000
        /*0010*/ 	.short	0x0007
        /*0012*/ 	.short	0x0038
        /*0014*/ 	.byte	0x00, 0xf0, 0x11, 0x00


	//----- nvinfo : EIATTR_KPARAM_INFO
	.align		4
.L_13:
        /*0018*/ 	.byte	0x04, 0x17
        /*001a*/ 	.short	(.L_15 - .L_14)
.L_14:
        /*001c*/ 	.word	0x00000000
        /*0020*/ 	.short	0x0006
        /*0022*/ 	.short	0x0030
        /*0024*/ 	.byte	0x00, 0xf4, 0x21, 0x00


	//----- nvinfo : EIATTR_KPARAM_INFO
	.align		4
.L_15:
        /*0028*/ 	.byte	0x04, 0x17
        /*002a*/ 	.short	(.L_17 - .L_16)
.L_16:
        /*002c*/ 	.word	0x00000000
        /*0030*/ 	.short	0x0005
        /*0032*/ 	.short	0x0028
        /*0034*/ 	.byte	0x00, 0xf4, 0x21, 0x00


	//----- nvinfo : EIATTR_KPARAM_INFO
	.align		4
.L_17:
        /*0038*/ 	.byte	0x04, 0x17
        /*003a*/ 	.short	(.L_19 - .L_18)
.L_18:
        /*003c*/ 	.word	0x00000000
        /*0040*/ 	.short	0x0004
        /*0042*/ 	.short	0x0020
        /*0044*/ 	.byte	0x00, 0xf4, 0x21, 0x00


	//----- nvinfo : EIATTR_KPARAM_INFO
	.align		4
.L_19:
        /*0048*/ 	.byte	0x04, 0x17
        /*004a*/ 	.short	(.L_21 - .L_20)
.L_20:
        /*004c*/ 	.word	0x00000000
        /*0050*/ 	.short	0x0003
        /*0052*/ 	.short	0x0018
        /*0054*/ 	.byte	0x00, 0xf4, 0x21, 0x00


	//----- nvinfo : EIATTR_KPARAM_INFO
	.align		4
.L_21:
        /*0058*/ 	.byte	0x04, 0x17
        /*005a*/ 	.short	(.L_23 - .L_22)
.L_22:
        /*005c*/ 	.word	0x00000000
        /*0060*/ 	.short	0x0002
        /*0062*/ 	.short	0x0010
        /*0064*/ 	.byte	0x00, 0xf4, 0x21, 0x00


	//----- nvinfo : EIATTR_KPARAM_INFO
	.align		4
.L_23:
        /*0068*/ 	.byte	0x04, 0x17
        /*006a*/ 	.short	(.L_25 - .L_24)
.L_24:
        /*006c*/ 	.word	0x00000000
        /*0070*/ 	.short	0x0001
        /*0072*/ 	.short	0x0008
        /*0074*/ 	.byte	0x00, 0xf4, 0x21, 0x00


	//----- nvinfo : EIATTR_KPARAM_INFO
	.align		4
.L_25:
        /*0078*/ 	.byte	0x04, 0x17
        /*007a*/ 	.short	(.L_27 - .L_26)
.L_26:
        /*007c*/ 	.word	0x00000000
        /*0080*/ 	.short	0x0000
        /*0082*/ 	.short	0x0000
        /*0084*/ 	.byte	0x00, 0xf4, 0x21, 0x00


	//----- nvinfo : EIATTR_SPARSE_MMA_MASK
	.align		4
.L_27:
        /*0088*/ 	.byte	0x03, 0x50
        /*008a*/ 	.short	0x0000


	//----- nvinfo : EIATTR_MAXREG_COUNT
	.align		4
        /*008c*/ 	.byte	0x03, 0x1b
        /*008e*/ 	.short	0x00ff


	//----- nvinfo : EIATTR_EXIT_INSTR_OFFSETS
	.align		4
        /*0090*/ 	.byte	0x04, 0x1c
        /*0092*/ 	.short	(.L_29 - .L_28)


	//   ....[0]....
.L_28:
        /*0094*/ 	.word	0x00000500


	//   ....[1]....
        /*0098*/ 	.word	0x00000520


	//----- nvinfo : EIATTR_REQNTID
	.align		4
.L_29:
        /*009c*/ 	.byte	0x04, 0x10
        /*009e*/ 	.short	(.L_31 - .L_30)
.L_30:
        /*00a0*/ 	.word	0x00000080
        /*00a4*/ 	.word	0x00000001
        /*00a8*/ 	.word	0x00000001


	//----- nvinfo : EIATTR_CBANK_PARAM_SIZE
	.align		4
.L_31:
        /*00ac*/ 	.byte	0x03, 0x19
        /*00ae*/ 	.short	0x003c


	//----- nvinfo : EIATTR_PARAM_CBANK
	.align		4
        /*00b0*/ 	.byte	0x04, 0x0a
        /*00b2*/ 	.short	(.L_33 - .L_32)
	.align		4
.L_32:
        /*00b4*/ 	.word	index@(.nv.constant0.triton_poi_fused__native_batch_norm_legit_no_training_convolution_relu_12)
        /*00b8*/ 	.short	0x0210
        /*00ba*/ 	.short	0x003c


	//----- nvinfo : EIATTR_SW_WAR
	.align		4
.L_33:
        /*00bc*/ 	.byte	0x04, 0x36
        /*00be*/ 	.short	(.L_35 - .L_34)
.L_34:
        /*00c0*/ 	.word	0x00000008
.L_35:


//--------------------- .nv.callgraph             --------------------------
	.section	.nv.callgraph,"",@"SHT_CUDA_CALLGRAPH"
	.align	4
	.sectionentsize	8
	.align		4
        /*0000*/ 	.word	0x00000000
	.align		4
        /*0004*/ 	.word	0xffffffff
	.align		4
        /*0008*/ 	.word	0x00000000
	.align		4
        /*000c*/ 	.word	0xfffffffe
	.align		4
        /*0010*/ 	.word	0x00000000
	.align		4
        /*0014*/ 	.word	0xfffffffd
	.align		4
        /*0018*/ 	.word	0x00000000
	.align		4
        /*001c*/ 	.word	0xfffffffc


//--------------------- .nv.constant4             --------------------------
	.section	.nv.constant4,"a",@progbits
	.align	8
	.align		8
.nv.constant4:
        /*0000*/ 	.dword	_$_str
	.align		8
        /*0008*/ 	.dword	_$_str_$_2


//--------------------- .text.triton_poi_fused__native_batch_norm_legit_no_training_convolution_relu_12 --------------------------
	.section	.text.triton_poi_fused__native_batch_norm_legit_no_training_convolution_relu_12,"ax",@progbits
	.align	128
        .global         triton_poi_fused__native_batch_norm_legit_no_training_convolution_relu_12
        .type           triton_poi_fused__native_batch_norm_legit_no_training_convolution_relu_12,@function
        .size           triton_poi_fused__native_batch_norm_legit_no_training_convolution_relu_12,(.L_x_1 - triton_poi_fused__native_batch_norm_legit_no_training_convolution_relu_12)
        .other          triton_poi_fused__native_batch_norm_legit_no_training_convolution_relu_12,@"STO_CUDA_ENTRY STV_DEFAULT"
triton_poi_fused__native_batch_norm_legit_no_training_convolution_relu_12:
.text.triton_poi_fused__native_batch_norm_legit_no_training_convolution_relu_12:
[----:B------:R-:W0:Y:S01]  /*0000*/  LDC R1, c[0x0][0x28] ;  /* 0x00000a00ff017b82 */ /* 0x000e220000000800 */
[----:B------:R-:W1:Y:S01]  /*0010*/  S2R R0, SR_TID.X ;  /* 0x0000000000007919 */ /* 0x000e620000002100 */
[----:B------:R-:W-:Y:S01]  /*0020*/  CS2R R16, SRZ ;  /* 0x0000000000107805 */ /* 0x000fe2000001ff00 */
[----:B------:R-:W-:-:S05]  /*0030*/  ULDC.64 UR4, c[0x0][0x208] ;  /* 0x0000820000047ab9 */ /* 0x000fca0000000a00 */
[----:B------:R-:W2:Y:S01]  /*0040*/  LDC.64 R14, c[0x0][0x218] ;  /* 0x00008600ff0e7b82 */ /* 0x000ea20000000a00 */
[----:B------:R-:W3:Y:S07]  /*0050*/  S2R R5, SR_CTAID.X ;  /* 0x0000000000057919 */ /* 0x000eee0000002500 */
[----:B------:R-:W4:Y:S08]  /*0060*/  LDC.64 R22, c[0x0][0x210] ;  /* 0x00008400ff167b82 */ /* 0x000f300000000a00 */
[----:B------:R-:W5:Y:S08]  /*0070*/  LDC.64 R20, c[0x0][0x220] ;  /* 0x00008800ff147b82 */ /* 0x000f700000000a00 */
[----:B------:R-:W2:Y:S01]  /*0080*/  LDC.64 R8, c[0x0][0x230] ;  /* 0x00008c00ff087b82 */ /* 0x000ea20000000a00 */
[----:B-1----:R-:W-:-:S07]  /*0090*/  SHF.L.U32 R0, R0, 0x1, RZ ;  /* 0x0000000100007819 */ /* 0x002fce00000006ff */
[----:B------:R-:W1:Y:S01]  /*00a0*/  LDC.64 R6, c[0x0][0x238] ;  /* 0x00008e00ff067b82 */ /* 0x000e620000000a00 */
[----:B---3--:R-:W-:Y:S02]  /*00b0*/  SHF.R.S32.HI R3, RZ, 0x17, R5 ;  /* 0x00000017ff037819 */ /* 0x008fe40000011405 */
[----:B------:R-:W-:Y:S02]  /*00c0*/  LOP3.LUT R0, R0, 0xfe, RZ, 0xc0, !PT ;  /* 0x000000fe00007812 */ /* 0x000fe400078ec0ff */
[----:B------:R-:W-:Y:S02]  /*00d0*/  SGXT R3, R3, 0x1 ;  /* 0x000000010303781a */ /* 0x000fe40000000200 */
[----:B------:R-:W-:Y:S02]  /*00e0*/  LEA R0, R5, R0, 0x8 ;  /* 0x0000000005007211 */ /* 0x000fe400078e40ff */
[----:B------:R-:W3:Y:S02]  /*00f0*/  LDC.64 R4, c[0x0][0x228] ;  /* 0x00008a00ff047b82 */ /* 0x000ee40000000a00 */
[----:B------:R-:W-:-:S02]  /*0100*/  LEA.HI R3, R3, R0, RZ, 0x4 ;  /* 0x0000000003037211 */ /* 0x000fc400078f20ff */
[----:B------:R-:W-:Y:S02]  /*0110*/  ISETP.GE.AND P0, PT, R0, 0x800, PT ;  /* 0x000008000000780c */ /* 0x000fe40003f06270 */
[----:B------:R-:W-:-:S04]  /*0120*/  SHF.R.S32.HI R3, RZ, 0x4, R3 ;  /* 0x00000004ff037819 */ /* 0x000fc80000011403 */
[----:B------:R-:W-:-:S04]  /*0130*/  LEA.HI R2, R3, R3, RZ, 0x5 ;  /* 0x0000000303027211 */ /* 0x000fc800078f28ff */
[----:B------:R-:W-:-:S04]  /*0140*/  LOP3.LUT R2, R2, 0xffffffe0, RZ, 0xc0, !PT ;  /* 0xffffffe002027812 */ /* 0x000fc800078ec0ff */
[----:B------:R-:W-:-:S05]  /*0150*/  IADD3 R19, R3, -R2, RZ ;  /* 0x8000000203137210 */ /* 0x000fca0007ffe0ff */
[----:B---3--:R-:W-:-:S05]  /*0160*/  IMAD.WIDE R4, R19, 0x4, R4 ;  /* 0x0000000413047825 */ /* 0x008fca00078e0204 */
[----:B------:R-:W3:Y:S04]  /*0170*/  @!P0 LDG.E.EL R16, desc[UR4][R4.64] ;  /* 0x0000000404108981 */ /* 0x000ee8000c2e1900 */
[----:B------:R4:W3:Y:S01]  /*0180*/  @!P0 LDG.E.EL R17, desc[UR4][R4.64] ;  /* 0x0000000404118981 */ /* 0x0008e2000c2e1900 */
[----:B------:R-:W-:Y:S02]  /*0190*/  CS2R R12, SRZ ;  /* 0x00000000000c7805 */ /* 0x000fe4000001ff00 */
[----:B------:R-:W-:Y:S02]  /*01a0*/  CS2R R10, SRZ ;  /* 0x00000000000a7805 */ /* 0x000fe4000001ff00 */
[----:B------:R-:W-:Y:S01]  /*01b0*/  CS2R R2, SRZ ;  /* 0x0000000000027805 */ /* 0x000fe2000001ff00 */
[----:B--2---:R-:W-:-:S05]  /*01c0*/  IMAD.WIDE R14, R19, 0x4, R14 ;  /* 0x00000004130e7825 */ /* 0x004fca00078e020e */
[----:B------:R-:W2:Y:S01]  /*01d0*/  @!P0 LDG.E.EL R13, desc[UR4][R14.64] ;  /* 0x000000040e0d8981 */ /* 0x000ea2000c2e1900 */
[----:B----4-:R-:W-:-:S03]  /*01e0*/  IMAD.WIDE R4, R0, 0x4, R22 ;  /* 0x0000000400047825 */ /* 0x010fc600078e0216 */
[----:B------:R-:W4:Y:S01]  /*01f0*/  @!P0 LDG.E.EL R10, desc[UR4][R14.64] ;  /* 0x000000040e0a8981 */ /* 0x000f22000c2e1900 */
[----:B-----5:R-:W-:-:S03]  /*0200*/  IMAD.WIDE R22, R19, 0x4, R20 ;  /* 0x0000000413167825 */ /* 0x020fc600078e0214 */
[----:B------:R-:W2:Y:S01]  /*0210*/  @!P0 LDG.E.64 R2, desc[UR4][R4.64] ;  /* 0x0000000404028981 */ /* 0x000ea2000c1e1b00 */
[C---:B0-----:R-:W-:Y:S01]  /*0220*/  IMAD.WIDE R8, R19.reuse, 0x4, R8 ;  /* 0x0000000413087825 */ /* 0x041fe200078e0208 */
[----:B------:R-:W-:Y:S02]  /*0230*/  CS2R R20, SRZ ;  /* 0x0000000000147805 */ /* 0x000fe4000001ff00 */
[----:B------:R-:W5:Y:S01]  /*0240*/  @!P0 LDG.E.EL R11, desc[UR4][R22.64] ;  /* 0x00000004160b8981 */ /* 0x000f62000c2e1900 */
[----:B-1----:R-:W-:Y:S01]  /*0250*/  IMAD.WIDE R6, R19, 0x4, R6 ;  /* 0x0000000413067825 */ /* 0x002fe200078e0206 */
[----:B------:R-:W-:Y:S02]  /*0260*/  CS2R R18, SRZ ;  /* 0x0000000000127805 */ /* 0x000fe4000001ff00 */
[----:B------:R-:W2:Y:S04]  /*0270*/  @!P0 LDG.E.EL R12, desc[UR4][R22.64] ;  /* 0x00000004160c8981 */ /* 0x000ea8000c2e1900 */
[----:B------:R-:W2:Y:S04]  /*0280*/  @!P0 LDG.E.EL R20, desc[UR4][R8.64] ;  /* 0x0000000408148981 */ /* 0x000ea8000c2e1900 */
[----:B------:R0:W2:Y:S04]  /*0290*/  @!P0 LDG.E.EL R21, desc[UR4][R8.64] ;  /* 0x0000000408158981 */ /* 0x0000a8000c2e1900 */
[----:B------:R-:W2:Y:S04]  /*02a0*/  @!P0 LDG.E.EL R19, desc[UR4][R6.64] ;  /* 0x0000000406138981 */ /* 0x000ea8000c2e1900 */
[----:B------:R1:W2:Y:S01]  /*02b0*/  @!P0 LDG.E.EL R18, desc[UR4][R6.64] ;  /* 0x0000000406128981 */ /* 0x0002a2000c2e1900 */
[----:B0-----:R-:W-:Y:S01]  /*02c0*/  HFMA2.MMA R8, -RZ, RZ, 1.625, 0 ;  /* 0x3e800000ff087435 */ /* 0x001fe200000001ff */
[----:B-1----:R-:W0:Y:S02]  /*02d0*/  LDC.64 R6, c[0x0][0x240] ;  /* 0x00009000ff067b82 */ /* 0x002e240000000a00 */
[----:B0-----:R-:W-:-:S04]  /*02e0*/  IMAD.WIDE R6, R0, 0x4, R6 ;  /* 0x0000000400067825 */ /* 0x001fc800078e0206 */
[----:B---3--:R-:W-:Y:S01]  /*02f0*/  FADD R16, R16, 9.9999997473787516356e-06 ;  /* 0x3727c5ac10107421 */ /* 0x008fe20000000000 */
[----:B------:R-:W-:-:S03]  /*0300*/  FADD R17, R17, 9.9999997473787516356e-06 ;  /* 0x3727c5ac11117421 */ /* 0x000fc60000000000 */
[----:B------:R-:W0:Y:S08]  /*0310*/  MUFU.SQRT R14, R16 ;  /* 0x00000010000e7308 */ /* 0x000e300000002000 */
[----:B------:R-:W1:Y:S01]  /*0320*/  MUFU.SQRT R15, R17 ;  /* 0x00000011000f7308 */ /* 0x000e620000002000 */
[C---:B0-----:R-:W-:Y:S02]  /*0330*/  FSETP.GT.AND P1, PT, R14.reuse, 8.50705917302346158658e+37, PT ;  /* 0x7e8000000e00780b */ /* 0x041fe40003f24000 */
[----:B------:R-:W-:-:S02]  /*0340*/  FSETP.GEU.AND P3, PT, R14, 1.175494350822287508e-38, PT ;  /* 0x008000000e00780b */ /* 0x000fc40003f6e000 */
[C---:B-1----:R-:W-:Y:S02]  /*0350*/  FSETP.GT.AND P2, PT, R15.reuse, 8.50705917302346158658e+37, PT ;  /* 0x7e8000000f00780b */ /* 0x042fe40003f44000 */
[----:B------:R-:W-:-:S07]  /*0360*/  FSETP.GEU.AND P4, PT, R15, 1.175494350822287508e-38, PT ;  /* 0x008000000f00780b */ /* 0x000fce0003f8e000 */
[----:B------:R-:W-:-:S04]  /*0370*/  @P1 FMUL R14, R14, 0.25 ;  /* 0x3e8000000e0e1820 */ /* 0x000fc80000400000 */
[----:B------:R-:W-:Y:S01]  /*0380*/  @!P3 FMUL R14, R14, 16777216 ;  /* 0x4b8000000e0eb820 */ /* 0x000fe20000400000 */
[----:B------:R-:W-:-:S04]  /*0390*/  @P2 FMUL R15, R15, 0.25 ;  /* 0x3e8000000f0f2820 */ /* 0x000fc80000400000 */
[----:B------:R-:W-:Y:S01]  /*03a0*/  @!P4 FMUL R15, R15, 16777216 ;  /* 0x4b8000000f0fc820 */ /* 0x000fe20000400000 */
[----:B------:R-:W0:Y:S01]  /*03b0*/  MUFU.RCP R14, R14 ;  /* 0x0000000e000e7308 */ /* 0x000e220000001000 */
[----:B------:R-:W-:-:S07]  /*03c0*/  FSEL R9, R8, 1, P1 ;  /* 0x3f80000008097808 */ /* 0x000fce0000800000 */
[----:B------:R-:W1:Y:S01]  /*03d0*/  MUFU.RCP R15, R15 ;  /* 0x0000000f000f7308 */ /* 0x000e620000001000 */
[----:B------:R-:W-:Y:S01]  /*03e0*/  FSEL R8, R8, 1, P2 ;  /* 0x3f80000008087808 */ /* 0x000fe20001000000 */
[----:B------:R-:W-:Y:S01]  /*03f0*/  @!P3 FMUL R9, R9, 16777216 ;  /* 0x4b8000000909b820 */ /* 0x000fe20000400000 */
[----:B--2---:R-:W-:Y:S01]  /*0400*/  FADD R2, R13, R2 ;  /* 0x000000020d027221 */ /* 0x004fe20000000000 */
[----:B----4-:R-:W-:Y:S02]  /*0410*/  FADD R3, R10, R3 ;  /* 0x000000030a037221 */ /* 0x010fe40000000000 */
[----:B------:R-:W-:Y:S01]  /*0420*/  @!P4 FMUL R8, R8, 16777216 ;  /* 0x4b8000000808c820 */ /* 0x000fe20000400000 */
[----:B0-----:R-:W-:Y:S01]  /*0430*/  FMUL R14, R14, R9 ;  /* 0x000000090e0e7220 */ /* 0x001fe20000400000 */
[----:B-----5:R-:W-:Y:S01]  /*0440*/  FADD R11, R2, -R11 ;  /* 0x8000000b020b7221 */ /* 0x020fe20000000000 */
[----:B------:R-:W-:Y:S01]  /*0450*/  FADD R12, R3, -R12 ;  /* 0x8000000c030c7221 */ /* 0x000fe20000000000 */
[----:B-1----:R-:W-:-:S02]  /*0460*/  FMUL R9, R15, R8 ;  /* 0x000000080f097220 */ /* 0x002fc40000400000 */
[----:B------:R-:W-:Y:S02]  /*0470*/  FMUL R14, R11, R14 ;  /* 0x0000000e0b0e7220 */ /* 0x000fe40000400000 */
[----:B------:R-:W-:Y:S02]  /*0480*/  FMUL R9, R12, R9 ;  /* 0x000000090c097220 */ /* 0x000fe40000400000 */
[----:B------:R-:W-:Y:S02]  /*0490*/  FFMA R14, R14, R20, R19 ;  /* 0x000000140e0e7223 */ /* 0x000fe40000000013 */
[----:B------:R-:W-:Y:S01]  /*04a0*/  FFMA R9, R9, R21, R18 ;  /* 0x0000001509097223 */ /* 0x000fe20000000012 */
[----:B------:R0:W-:Y:S02]  /*04b0*/  @!P0 STG.E.64 desc[UR4][R4.64], R2 ;  /* 0x0000000204008986 */ /* 0x0001e4000c101b04 */
[----:B------:R-:W-:Y:S02]  /*04c0*/  FSETP.GEU.AND P1, PT, R14, RZ, PT ;  /* 0x000000ff0e00720b */ /* 0x000fe40003f2e000 */
[----:B------:R-:W-:-:S02]  /*04d0*/  FSETP.GEU.AND P2, PT, R9, RZ, PT ;  /* 0x000000ff0900720b */ /* 0x000fc40003f4e000 */
[----:B------:R-:W-:Y:S02]  /*04e0*/  FSEL R8, R14, RZ, P1 ;  /* 0x000000ff0e087208 */ /* 0x000fe40000800000 */
[----:B------:R-:W-:Y:S01]  /*04f0*/  FSEL R9, R9, RZ, P2 ;  /* 0x000000ff09097208 */ /* 0x000fe20001000000 */
[----:B0-----:R-:W-:Y:S08]  /*0500*/  @P0 EXIT ;  /* 0x000000000000094d */ /* 0x001ff00003800000 */
[----:B------:R-:W-:Y:S01]  /*0510*/  STG.E.64 desc[UR4][R6.64], R8 ;  /* 0x0000000806007986 */ /* 0x000fe2000c101b04 */
[----:B------:R-:W-:Y:S05]  /*0520*/  EXIT ;  /* 0x000000000000794d */ /* 0x000fea0003800000 */
.L_x_0:
[----:B------:R-:W-:-:S00]  /*0530*/  BRA `(.L_x_0) ;  /* 0xfffffffc00fc7947 */ /* 0x000fc0000383ffff */
[----:B------:R-:W-:-:S00]  /*0540*/  NOP ;  /* 0x0000000000007918 */ /* 0x000fc00000000000 */
        /* <DEDUP_REMOVED lines=11> */
.L_x_1:


//--------------------- .nv.global.init           --------------------------
	.section	.nv.global.init,"aw",@progbits
.nv.global.init:
	.type		_$_str,@object
	.size		_$_str,(_$_str_$_2 - _$_str)
_$_str:
        /*0000*/ 	.byte	0x5f, 0x5f, 0x43, 0x55, 0x44, 0x41, 0x5f, 0x46, 0x54, 0x5a, 0x00
	.type		_$_str_$_2,@object
	.size		_$_str_$_2,(.L_1 - _$_str_$_2)
_$_str_$_2:
        /*000b*/ 	.byte	0x5f, 0x5f, 0x43, 0x55, 0x44, 0x41, 0x5f, 0x50, 0x52, 0x45, 0x43, 0x5f, 0x53, 0x51, 0x52, 0x54
        /*001b*/ 	.byte	0x00
.L_1:


//--------------------- .nv.constant0.triton_poi_fused__native_batch_norm_legit_no_training_convolution_relu_12 --------------------------
	.section	.nv.constant0.triton_poi_fused__native_batch_norm_legit_no_training_convolution_relu_12,"a",@progbits
	.sectionflags	@""
	.align	4
.nv.constant0.triton_poi_fused__native_batch_norm_legit_no_training_convolution_relu_12:
	.zero		588
